	.headerflags	@"EF_CUDA_TEXMODE_UNIFIED EF_CUDA_64BIT_ADDRESS EF_CUDA_ACCELERATORS EF_CUDA_SM90 EF_CUDA_VIRTUAL_SM(EF_CUDA_SM90)"
	.elftype	@"ET_EXEC"


//--------------------- .nv.info                  --------------------------
	.section	.nv.info,"",@"SHT_CUDA_INFO"
	.align	4


	//----- nvinfo : EIATTR_REGCOUNT
	.align		4
        /*0000*/ 	.byte	0x04, 0x2f
        /*0002*/ 	.short	(.L_1 - .L_0)
	.align		4
.L_0:
        /*0004*/ 	.word	index@(triton_poi_fused_convolution_hardtanh_backward_24)
        /*0008*/ 	.word	0x0000000e


	//----- nvinfo : EIATTR_MIN_STACK_SIZE
	.align		4
.L_1:
        /*000c*/ 	.byte	0x04, 0x12
        /*000e*/ 	.short	(.L_3 - .L_2)
	.align		4
.L_2:
        /*0010*/ 	.word	index@(triton_poi_fused_convolution_hardtanh_backward_24)
        /*0014*/ 	.word	0x00000000


	//----- nvinfo : EIATTR_FRAME_SIZE
	.align		4
.L_3:
        /*0018*/ 	.byte	0x04, 0x11
        /*001a*/ 	.short	(.L_5 - .L_4)
	.align		4
.L_4:
        /*001c*/ 	.word	index@(triton_poi_fused_convolution_hardtanh_backward_24)
        /*0020*/ 	.word	0x00000000


	//----- nvinfo : EIATTR_MIN_STACK_SIZE
	.align		4
.L_5:
        /*0024*/ 	.byte	0x04, 0x12
        /*0026*/ 	.short	(.L_7 - .L_6)
	.align		4
.L_6:
        /*0028*/ 	.word	index@(triton_poi_fused_convolution_hardtanh_backward_24)
        /*002c*/ 	.word	0x00000000
.L_7:


//--------------------- .nv.info.triton_poi_fused_convolution_hardtanh_backward_24 --------------------------
	.section	.nv.info.triton_poi_fused_convolution_hardtanh_backward_24,"",@"SHT_CUDA_INFO"
	.sectionflags	@""
	.align	4


	//----- nvinfo : EIATTR_CUDA_API_VERSION
	.align		4
        /*0000*/ 	.byte	0x04, 0x37
        /*0002*/ 	.short	(.L_9 - .L_8)
.L_8:
        /*0004*/ 	.word	0x0000007c


	//----- nvinfo : EIATTR_KPARAM_INFO
	.align		4
.L_9:
        /*0008*/ 	.byte	0x04, 0x17
        /*000a*/ 	.short	(.L_11 - .L_10)
.L_10:
        /*000c*/ 	.word	0x00000000
        /*0010*/ 	.short	0x0003
        /*0012*/ 	.short	0x0018
        /*0014*/ 	.byte	0x00, 0xf0, 0x11, 0x00


	//----- nvinfo : EIATTR_KPARAM_INFO
	.align		4
.L_11:
        /*0018*/ 	.byte	0x04, 0x17
        /*001a*/ 	.short	(.L_13 - .L_12)
.L_12:
        /*001c*/ 	.word	0x00000000
        /*0020*/ 	.short	0x0002
        /*0022*/ 	.short	0x0010
        /*0024*/ 	.byte	0x00, 0xf4, 0x21, 0x00


	//----- nvinfo : EIATTR_KPARAM_INFO
	.align		4
.L_13:
        /*0028*/ 	.byte	0x04, 0x17
        /*002a*/ 	.short	(.L_15 - .L_14)
.L_14:
        /*002c*/ 	.word	0x00000000
        /*0030*/ 	.short	0x0001
        /*0032*/ 	.short	0x0008
        /*0034*/ 	.byte	0x00, 0xf4, 0x21, 0x00


	//----- nvinfo : EIATTR_KPARAM_INFO
	.align		4
.L_15:
        /*0038*/ 	.byte	0x04, 0x17
        /*003a*/ 	.short	(.L_17 - .L_16)
.L_16:
        /*003c*/ 	.word	0x00000000
        /*0040*/ 	.short	0x0000
        /*0042*/ 	.short	0x0000
        /*0044*/ 	.byte	0x00, 0xf4, 0x21, 0x00


	//----- nvinfo : EIATTR_SPARSE_MMA_MASK
	.align		4
.L_17:
        /*0048*/ 	.byte	0x03, 0x50
        /*004a*/ 	.short	0x0000


	//----- nvinfo : EIATTR_MAXREG_COUNT
	.align		4
        /*004c*/ 	.byte	0x03, 0x1b
        /*004e*/ 	.short	0x00ff


	//----- nvinfo : EIATTR_EXIT_INSTR_OFFSETS
	.align		4
        /*0050*/ 	.byte	0x04, 0x1c
        /*0052*/ 	.short	(.L_19 - .L_18)


	//   ....[0]....
.L_18:
        /*0054*/ 	.word	0x00000210


	//   ....[1]....
        /*0058*/ 	.word	0x00000230


	//----- nvinfo : EIATTR_REQNTID
	.align		4
.L_19:
        /*005c*/ 	.byte	0x04, 0x10
        /*005e*/ 	.short	(.L_21 - .L_20)
.L_20:
        /*0060*/ 	.word	0x00000100
        /*0064*/ 	.word	0x00000001
        /*0068*/ 	.word	0x00000001


	//----- nvinfo : EIATTR_CBANK_PARAM_SIZE
	.align		4
.L_21:
        /*006c*/ 	.byte	0x03, 0x19
        /*006e*/ 	.short	0x001c


	//----- nvinfo : EIATTR_PARAM_CBANK
	.align		4
        /*0070*/ 	.byte	0x04, 0x0a
        /*0072*/ 	.short	(.L_23 - .L_22)
	.align		4
.L_22:
        /*0074*/ 	.word	index@(.nv.constant0.triton_poi_fused_convolution_hardtanh_backward_24)
        /*0078*/ 	.short	0x0210
        /*007a*/ 	.short	0x001c


	//----- nvinfo : EIATTR_SW_WAR
	.align		4
.L_23:
        /*007c*/ 	.byte	0x04, 0x36
        /*007e*/ 	.short	(.L_25 - .L_24)
.L_24:
        /*0080*/ 	.word	0x00000008
.L_25:


//--------------------- .nv.callgraph             --------------------------
	.section	.nv.callgraph,"",@"SHT_CUDA_CALLGRAPH"
	.align	4
	.sectionentsize	8
	.align		4
        /*0000*/ 	.word	0x00000000
	.align		4
        /*0004*/ 	.word	0xffffffff
	.align		4
        /*0008*/ 	.word	0x00000000
	.align		4
        /*000c*/ 	.word	0xfffffffe
	.align		4
        /*0010*/ 	.word	0x00000000
	.align		4
        /*0014*/ 	.word	0xfffffffd
	.align		4
        /*0018*/ 	.word	0x00000000
	.align		4
        /*001c*/ 	.word	0xfffffffc


//--------------------- .text.triton_poi_fused_convolution_hardtanh_backward_24 --------------------------
	.section	.text.triton_poi_fused_convolution_hardtanh_backward_24,"ax",@progbits
	.align	128
        .global         triton_poi_fused_convolution_hardtanh_backward_24
        .type           triton_poi_fused_convolution_hardtanh_backward_24,@function
        .size           triton_poi_fused_convolution_hardtanh_backward_24,(.L_x_1 - triton_poi_fused_convolution_hardtanh_backward_24)
        .other          triton_poi_fused_convolution_hardtanh_backward_24,@"STO_CUDA_ENTRY STV_DEFAULT"
triton_poi_fused_convolution_hardtanh_backward_24:
.text.triton_poi_fused_convolution_hardtanh_backward_24:
[----:B------:R-:W0:Y:S02]  /*0000*/  LDC R1, c[0x0][0x28] ;  /* 0x00000a00ff017b82 */ /* 0x000e240000000800 */
[----:B------:R-:W1:Y:S01]  /*0010*/  S2R R0, SR_TID.X ;  /* 0x0000000000007919 */ /* 0x000e620000002100 */
[----:B------:R-:W2:Y:S01]  /*0020*/  LDC.64 R4, c[0x0][0x218] ;  /* 0x00008600ff047b82 */ /* 0x000ea20000000a00 */
[----:B------:R-:W-:Y:S01]  /*0030*/  CS2R R10, SRZ ;  /* 0x00000000000a7805 */ /* 0x000fe2000001ff00 */
[----:B------:R-:W-:Y:S01]  /*0040*/  ULDC.64 UR4, c[0x0][0x208] ;  /* 0x0000820000047ab9 */ /* 0x000fe20000000a00 */
[----:B------:R-:W3:Y:S01]  /*0050*/  S2R R7, SR_CTAID.X ;  /* 0x0000000000077919 */ /* 0x000ee20000002500 */
[----:B------:R-:W-:-:S04]  /*0060*/  ULDC.64 UR6, c[0x0][0x220] ;  /* 0x0000880000067ab9 */ /* 0x000fc80000000a00 */
[----:B------:R-:W4:Y:S01]  /*0070*/  LDC.64 R2, c[0x0][0x210] ;  /* 0x00008400ff027b82 */ /* 0x000f220000000a00 */
[----:B-1----:R-:W-:Y:S01]  /*0080*/  IMAD.SHL.U32 R0, R0, 0x2, RZ ;  /* 0x0000000200007824 */ /* 0x002fe200078e00ff */
[----:B---3--:R-:W-:-:S04]  /*0090*/  SHF.R.S32.HI R6, RZ, 0x16, R7 ;  /* 0x00000016ff067819 */ /* 0x008fc80000011407 */
[----:B------:R-:W-:-:S05]  /*00a0*/  LOP3.LUT R0, R0, 0x1fe, RZ, 0xc0, !PT ;  /* 0x000001fe00007812 */ /* 0x000fca00078ec0ff */
[----:B------:R-:W-:Y:S01]  /*00b0*/  IMAD R7, R7, 0x200, R0 ;  /* 0x0000020007077824 */ /* 0x000fe200078e0200 */
[----:B------:R-:W-:-:S03]  /*00c0*/  SGXT R0, R6, 0x1 ;  /* 0x000000010600781a */ /* 0x000fc60000000200 */
[C---:B----4-:R-:W-:Y:S01]  /*00d0*/  IMAD.WIDE R2, R7.reuse, 0x4, R2 ;  /* 0x0000000407027825 */ /* 0x050fe200078e0202 */
[----:B------:R-:W-:Y:S02]  /*00e0*/  LEA.HI R0, R0, R7, RZ, 0x8 ;  /* 0x0000000700007211 */ /* 0x000fe400078f40ff */
[----:B------:R-:W-:Y:S02]  /*00f0*/  ISETP.GE.AND P2, PT, R7, 0xf0400, PT ;  /* 0x000f04000700780c */ /* 0x000fe40003f46270 */
[----:B------:R-:W-:-:S05]  /*0100*/  LOP3.LUT R0, R0, 0xffffff00, RZ, 0xc0, !PT ;  /* 0xffffff0000007812 */ /* 0x000fca00078ec0ff */
[----:B------:R-:W-:-:S04]  /*0110*/  IMAD.IADD R9, R7, 0x1, -R0 ;  /* 0x0000000107097824 */ /* 0x000fc800078e0a00 */
[----:B--2---:R-:W-:Y:S01]  /*0120*/  IMAD.WIDE R4, R9, 0x4, R4 ;  /* 0x0000000409047825 */ /* 0x004fe200078e0204 */
[----:B------:R-:W-:-:S04]  /*0130*/  CS2R R8, SRZ ;  /* 0x0000000000087805 */ /* 0x000fc8000001ff00 */
[----:B------:R-:W2:Y:S04]  /*0140*/  @!P2 LDG.E.EL.64 R10, desc[UR4][R4.64] ;  /* 0x00000004040aa981 */ /* 0x000ea8000c2e1b00 */
[----:B------:R-:W2:Y:S01]  /*0150*/  @!P2 LDG.E.64 R8, desc[UR4][R2.64] ;  /* 0x000000040208a981 */ /* 0x000ea2000c1e1b00 */
[----:B------:R-:W-:-:S04]  /*0160*/  IADD3 R6, P3, R7, UR6, RZ ;  /* 0x0000000607067c10 */ /* 0x000fc8000ff7e0ff */
[----:B------:R-:W-:Y:S01]  /*0170*/  LEA.HI.X.SX32 R7, R7, UR7, 0x1, P3 ;  /* 0x0000000707077c11 */ /* 0x000fe200098f0eff */
[----:B--2---:R-:W-:Y:S01]  /*0180*/  FADD R8, R10, R8 ;  /* 0x000000080a087221 */ /* 0x004fe20000000000 */
[----:B------:R-:W-:-:S04]  /*0190*/  FADD R9, R11, R9 ;  /* 0x000000090b097221 */ /* 0x000fc80000000000 */
[C---:B------:R-:W-:Y:S02]  /*01a0*/  FSETP.GE.AND P0, PT, R8.reuse, 6, PT ;  /* 0x40c000000800780b */ /* 0x040fe40003f06000 */
[C---:B------:R-:W-:Y:S02]  /*01b0*/  FSETP.GE.AND P1, PT, R9.reuse, 6, PT ;  /* 0x40c000000900780b */ /* 0x040fe40003f26000 */
[----:B------:R-:W-:Y:S02]  /*01c0*/  FSETP.LE.OR P0, PT, R8, RZ, P0 ;  /* 0x000000ff0800720b */ /* 0x000fe40000703400 */
[----:B------:R-:W-:Y:S02]  /*01d0*/  FSETP.LE.OR P1, PT, R9, RZ, P1 ;  /* 0x000000ff0900720b */ /* 0x000fe40000f23400 */
[----:B------:R-:W-:Y:S02]  /*01e0*/  SEL R0, RZ, 0x1, !P0 ;  /* 0x00000001ff007807 */ /* 0x000fe40004000000 */
[----:B------:R-:W-:-:S05]  /*01f0*/  SEL R3, RZ, 0x100, !P1 ;  /* 0x00000100ff037807 */ /* 0x000fca0004800000 */
[----:B------:R-:W-:Y:S01]  /*0200*/  IMAD.IADD R3, R0, 0x1, R3 ;  /* 0x0000000100037824 */ /* 0x000fe200078e0203 */
[----:B------:R-:W-:Y:S06]  /*0210*/  @P2 EXIT ;  /* 0x000000000000294d */ /* 0x000fec0003800000 */
[----:B------:R-:W-:Y:S01]  /*0220*/  STG.E.U16 desc[UR4][R6.64], R3 ;  /* 0x0000000306007986 */ /* 0x000fe2000c101504 */
[----:B------:R-:W-:Y:S05]  /*0230*/  EXIT ;  /* 0x000000000000794d */ /* 0x000fea0003800000 */
.L_x_0:
[----:B------:R-:W-:-:S00]  /*0240*/  BRA `(.L_x_0) ;  /* 0xfffffffc00fc7947 */ /* 0x000fc0000383ffff */
[----:B------:R-:W-:-:S00]  /*0250*/  NOP ;  /* 0x0000000000007918 */ /* 0x000fc00000000000 */
        /* <DEDUP_REMOVED lines=10> */
.L_x_1:


//--------------------- .nv.constant0.triton_poi_fused_convolution_hardtanh_backward_24 --------------------------
	.section	.nv.constant0.triton_poi_fused_convolution_hardtanh_backward_24,"a",@progbits
	.sectionflags	@""
	.align	4
.nv.constant0.triton_poi_fused_convolution_hardtanh_backward_24:
	.zero		556
